//
// Generated by NVIDIA NVVM Compiler
//
// Compiler Build ID: CL-36424714
// Cuda compilation tools, release 13.0, V13.0.88
// Based on NVVM 20.0.0
//

.version 9.0
.target sm_100
.address_size 64

	// .globl	_Z14vectorMultiplyPfS_S_i

.visible .entry _Z14vectorMultiplyPfS_S_i(
	.param .u64 .ptr .align 1 _Z14vectorMultiplyPfS_S_i_param_0,
	.param .u64 .ptr .align 1 _Z14vectorMultiplyPfS_S_i_param_1,
	.param .u64 .ptr .align 1 _Z14vectorMultiplyPfS_S_i_param_2,
	.param .u32 _Z14vectorMultiplyPfS_S_i_param_3
)
{
	.reg .pred 	%p<2>;
	.reg .b32 	%r<6>;
	.reg .b32 	%f<4>;
	.reg .b64 	%rd<11>;

	ld.param.u64 	%rd1, [_Z14vectorMultiplyPfS_S_i_param_0];
	ld.param.u64 	%rd2, [_Z14vectorMultiplyPfS_S_i_param_1];
	ld.param.u64 	%rd3, [_Z14vectorMultiplyPfS_S_i_param_2];
	ld.param.u32 	%r2, [_Z14vectorMultiplyPfS_S_i_param_3];
	mov.u32 	%r3, %ctaid.x;
	mov.u32 	%r4, %ntid.x;
	mov.u32 	%r5, %tid.x;
	mad.lo.s32 	%r1, %r3, %r4, %r5;
	setp.ge.s32 	%p1, %r1, %r2;
	@%p1 bra 	$L__BB0_2;
	cvta.to.global.u64 	%rd4, %rd1;
	cvta.to.global.u64 	%rd5, %rd2;
	cvta.to.global.u64 	%rd6, %rd3;
	mul.wide.s32 	%rd7, %r1, 4;
	add.s64 	%rd8, %rd4, %rd7;
	ld.global.f32 	%f1, [%rd8];
	add.s64 	%rd9, %rd5, %rd7;
	ld.global.f32 	%f2, [%rd9];
	mul.f32 	%f3, %f1, %f2;
	add.s64 	%rd10, %rd6, %rd7;
	st.global.f32 	[%rd10], %f3;
$L__BB0_2:
	ret;

}


// ===== COMPILED SASS (sm_100) =====

	.target	sm_100

	.elftype	@"ET_EXEC"


//--------------------- .note.nv.tkinfo           --------------------------
	.section	.note.nv.tkinfo,"",@"SHT_NOTE"
	.sectionflags	@"SHF_NOTE_NV_TKINFO"
	.tkinfo
        /*0018*/ 	.word	0x00000002
        /*0030*/ 	.string	""
        /*0030*/ 	.string	"ptxas"
        /*0030*/ 	.string	"Cuda compilation tools, release 13.0, V13.0.88"
        /*0030*/ 	.string	"Build cuda_13.0.r13.0/compiler.36424714_0"
        /*0030*/ 	.string	"-arch sm_100 -m 64 "



//--------------------- .note.nv.cuinfo           --------------------------
	.section	.note.nv.cuinfo,"",@"SHT_NOTE"
	.sectionflags	@"SHF_NOTE_NV_CUINFO"
        /*0018*/ 	.short	0x0002
        /*001a*/ 	.short	0x0064
        /*001c*/ 	.short	0x0082
	.zero		2


//--------------------- .nv.info                  --------------------------
	.section	.nv.info,"",@"SHT_CUDA_INFO"
	.align	4


	//----- nvinfo : EIATTR_REGCOUNT
	.align		4
        /*0000*/ 	.byte	0x04, 0x2f
        /*0002*/ 	.short	(.L_1 - .L_0)
	.align		4
.L_0:
        /*0004*/ 	.word	index@(_Z14vectorMultiplyPfS_S_i)
        /*0008*/ 	.word	0x0000000c


	//----- nvinfo : EIATTR_FRAME_SIZE
	.align		4
.L_1:
        /*000c*/ 	.byte	0x04, 0x11
        /*000e*/ 	.short	(.L_3 - .L_2)
	.align		4
.L_2:
        /*0010*/ 	.word	index@(_Z14vectorMultiplyPfS_S_i)
        /*0014*/ 	.word	0x00000000


	//----- nvinfo : EIATTR_MIN_STACK_SIZE
	.align		4
.L_3:
        /*0018*/ 	.byte	0x04, 0x12
        /*001a*/ 	.short	(.L_5 - .L_4)
	.align		4
.L_4:
        /*001c*/ 	.word	index@(_Z14vectorMultiplyPfS_S_i)
        /*0020*/ 	.word	0x00000000
.L_5:


//--------------------- .nv.compat                --------------------------
	.section	.nv.compat,"",@"SHT_CUDA_COMPAT_INFO"
	.align	4
        /*0000*/ 	.byte	0x02, 0x09, 0x00, 0x00, 0x02, 0x02, 0x01, 0x00, 0x02, 0x05, 0x05, 0x00, 0x03, 0x07, 0x01, 0x01
        /*0010*/ 	.byte	0x02, 0x03, 0x00, 0x00, 0x02, 0x06, 0x01, 0x00, 0x04, 0x0b, 0x08, 0x00, 0x09, 0x00, 0x00, 0x00
        /*0020*/ 	.byte	0x00, 0x00, 0x00, 0x00


//--------------------- .nv.info._Z14vectorMultiplyPfS_S_i --------------------------
	.section	.nv.info._Z14vectorMultiplyPfS_S_i,"",@"SHT_CUDA_INFO"
	.sectionflags	@""
	.align	4


	//----- nvinfo : EIATTR_CUDA_API_VERSION
	.align		4
        /*0000*/ 	.byte	0x04, 0x37
        /*0002*/ 	.short	(.L_7 - .L_6)
.L_6:
        /*0004*/ 	.word	0x00000082


	//----- nvinfo : EIATTR_KPARAM_INFO
	.align		4
.L_7:
        /*0008*/ 	.byte	0x04, 0x17
        /*000a*/ 	.short	(.L_9 - .L_8)
.L_8:
        /*000c*/ 	.word	0x00000000
        /*0010*/ 	.short	0x0003
        /*0012*/ 	.short	0x0018
        /*0014*/ 	.byte	0x00, 0xf0, 0x11, 0x00


	//----- nvinfo : EIATTR_KPARAM_INFO
	.align		4
.L_9:
        /*0018*/ 	.byte	0x04, 0x17
        /*001a*/ 	.short	(.L_11 - .L_10)
.L_10:
        /*001c*/ 	.word	0x00000000
        /*0020*/ 	.short	0x0002
        /*0022*/ 	.short	0x0010
        /*0024*/ 	.byte	0x00, 0xf5, 0x21, 0x00


	//----- nvinfo : EIATTR_KPARAM_INFO
	.align		4
.L_11:
        /*0028*/ 	.byte	0x04, 0x17
        /*002a*/ 	.short	(.L_13 - .L_12)
.L_12:
        /*002c*/ 	.word	0x00000000
        /*0030*/ 	.short	0x0001
        /*0032*/ 	.short	0x0008
        /*0034*/ 	.byte	0x00, 0xf5, 0x21, 0x00


	//----- nvinfo : EIATTR_KPARAM_INFO
	.align		4
.L_13:
        /*0038*/ 	.byte	0x04, 0x17
        /*003a*/ 	.short	(.L_15 - .L_14)
.L_14:
        /*003c*/ 	.word	0x00000000
        /*0040*/ 	.short	0x0000
        /*0042*/ 	.short	0x0000
        /*0044*/ 	.byte	0x00, 0xf5, 0x21, 0x00


	//----- nvinfo : EIATTR_SPARSE_MMA_MASK
	.align		4
.L_15:
        /*0048*/ 	.byte	0x03, 0x50
        /*004a*/ 	.short	0x0000


	//----- nvinfo : EIATTR_MAXREG_COUNT
	.align		4
        /*004c*/ 	.byte	0x03, 0x1b
        /*004e*/ 	.short	0x00ff


	//----- nvinfo : EIATTR_MERCURY_ISA_VERSION
	.align		4
        /*0050*/ 	.byte	0x03, 0x5f
        /*0052*/ 	.short	0x0101


	//----- nvinfo : EIATTR_VRC_CTA_INIT_COUNT
	.align		4
        /*0054*/ 	.byte	0x02, 0x4a
	.zero		1
	.zero		1


	//----- nvinfo : EIATTR_EXIT_INSTR_OFFSETS
	.align		4
        /*0058*/ 	.byte	0x04, 0x1c
        /*005a*/ 	.short	(.L_17 - .L_16)


	//   ....[0]....
.L_16:
        /*005c*/ 	.word	0x00000070


	//   ....[1]....
        /*0060*/ 	.word	0x00000130


	//----- nvinfo : EIATTR_CBANK_PARAM_SIZE
	.align		4
.L_17:
        /*0064*/ 	.byte	0x03, 0x19
        /*0066*/ 	.short	0x001c


	//----- nvinfo : EIATTR_PARAM_CBANK
	.align		4
        /*0068*/ 	.byte	0x04, 0x0a
        /*006a*/ 	.short	(.L_19 - .L_18)
	.align		4
.L_18:
        /*006c*/ 	.word	index@(.nv.constant0._Z14vectorMultiplyPfS_S_i)
        /*0070*/ 	.short	0x0380
        /*0072*/ 	.short	0x001c


	//----- nvinfo : EIATTR_SW_WAR
	.align		4
.L_19:
        /*0074*/ 	.byte	0x04, 0x36
        /*0076*/ 	.short	(.L_21 - .L_20)
.L_20:
        /*0078*/ 	.word	0x00000008
.L_21:


//--------------------- .nv.callgraph             --------------------------
	.section	.nv.callgraph,"",@"SHT_CUDA_CALLGRAPH"
	.align	4
	.sectionentsize	8
	.align		4
        /*0000*/ 	.word	0x00000000
	.align		4
        /*0004*/ 	.word	0xffffffff
	.align		4
        /*0008*/ 	.word	0x00000000
	.align		4
        /*000c*/ 	.word	0xfffffffe
	.align		4
        /*0010*/ 	.word	0x00000000
	.align		4
        /*0014*/ 	.word	0xfffffffd
	.align		4
        /*0018*/ 	.word	0x00000000
	.align		4
        /*001c*/ 	.word	0xfffffffc


//--------------------- .text._Z14vectorMultiplyPfS_S_i --------------------------
	.section	.text._Z14vectorMultiplyPfS_S_i,"ax",@progbits
	.align	128
        .global         _Z14vectorMultiplyPfS_S_i
        .type           _Z14vectorMultiplyPfS_S_i,@function
        .size           _Z14vectorMultiplyPfS_S_i,(.L_x_1 - _Z14vectorMultiplyPfS_S_i)
        .other          _Z14vectorMultiplyPfS_S_i,@"STO_CUDA_ENTRY STV_DEFAULT"
_Z14vectorMultiplyPfS_S_i:
.text._Z14vectorMultiplyPfS_S_i:
[----:B------:R-:W-:Y:S01]  /*0000*/  LDC R1, c[0x0][0x37c] ;  /* 0x0000df00ff017b82 */ /* 0x000fe20000000800 */
[----:B------:R-:W0:Y:S07]  /*0010*/  S2R R0, SR_TID.X ;  /* 0x0000000000007919 */ /* 0x000e2e0000002100 */
[----:B------:R-:W0:Y:S01]  /*0020*/  S2UR UR4, SR_CTAID.X ;  /* 0x00000000000479c3 */ /* 0x000e220000002500 */
[----:B------:R-:W1:Y:S07]  /*0030*/  LDCU UR5, c[0x0][0x398] ;  /* 0x00007300ff0577ac */ /* 0x000e6e0008000800 */
[----:B------:R-:W0:Y:S02]  /*0040*/  LDC R9, c[0x0][0x360] ;  /* 0x0000d800ff097b82 */ /* 0x000e240000000800 */
[----:B0-----:R-:W-:-:S05]  /*0050*/  IMAD R9, R9, UR4, R0 ;  /* 0x0000000409097c24 */ /* 0x001fca000f8e0200 */
[----:B-1----:R-:W-:-:S13]  /*0060*/  ISETP.GE.AND P0, PT, R9, UR5, PT ;  /* 0x0000000509007c0c */ /* 0x002fda000bf06270 */
[----:B------:R-:W-:Y:S05]  /*0070*/  @P0 EXIT ;  /* 0x000000000000094d */ /* 0x000fea0003800000 */
[----:B------:R-:W0:Y:S01]  /*0080*/  LDC.64 R2, c[0x0][0x380] ;  /* 0x0000e000ff027b82 */ /* 0x000e220000000a00 */
[----:B------:R-:W1:Y:S07]  /*0090*/  LDCU.64 UR4, c[0x0][0x358] ;  /* 0x00006b00ff0477ac */ /* 0x000e6e0008000a00 */
[----:B------:R-:W2:Y:S08]  /*00a0*/  LDC.64 R4, c[0x0][0x388] ;  /* 0x0000e200ff047b82 */ /* 0x000eb00000000a00 */
[----:B------:R-:W3:Y:S01]  /*00b0*/  LDC.64 R6, c[0x0][0x390] ;  /* 0x0000e400ff067b82 */ /* 0x000ee20000000a00 */
[----:B0-----:R-:W-:-:S06]  /*00c0*/  IMAD.WIDE R2, R9, 0x4, R2 ;  /* 0x0000000409027825 */ /* 0x001fcc00078e0202 */
[----:B-1----:R-:W4:Y:S01]  /*00d0*/  LDG.E R2, desc[UR4][R2.64] ;  /* 0x0000000402027981 */ /* 0x002f22000c1e1900 */
[----:B--2---:R-:W-:-:S06]  /*00e0*/  IMAD.WIDE R4, R9, 0x4, R4 ;  /* 0x0000000409047825 */ /* 0x004fcc00078e0204 */
[----:B------:R-:W4:Y:S01]  /*00f0*/  LDG.E R5, desc[UR4][R4.64] ;  /* 0x0000000404057981 */ /* 0x000f22000c1e1900 */
[----:B---3--:R-:W-:-:S04]  /*0100*/  IMAD.WIDE R6, R9, 0x4, R6 ;  /* 0x0000000409067825 */ /* 0x008fc800078e0206 */
[----:B----4-:R-:W-:-:S05]  /*0110*/  FMUL R9, R2, R5 ;  /* 0x0000000502097220 */ /* 0x010fca0000400000 */
[----:B------:R-:W-:Y:S01]  /*0120*/  STG.E desc[UR4][R6.64], R9 ;  /* 0x0000000906007986 */ /* 0x000fe2000c101904 */
[----:B------:R-:W-:Y:S05]  /*0130*/  EXIT ;  /* 0x000000000000794d */ /* 0x000fea0003800000 */
.L_x_0:
[----:B------:R-:W-:-:S00]  /*0140*/  BRA `(.L_x_0) ;  /* 0xfffffffc00fc7947 */ /* 0x000fc0000383ffff */
[----:B------:R-:W-:-:S00]  /*0150*/  NOP ;  /* 0x0000000000007918 */ /* 0x000fc00000000000 */
        /* <DEDUP_REMOVED lines=10> */
.L_x_1:


//--------------------- .nv.shared.reserved.0     --------------------------
	.section	.nv.shared.reserved.0,"aw",@nobits
	.weak		__nv_reservedSMEM_offset_0_alias
	.size		__nv_reservedSMEM_offset_0_alias, 0, 64
	.other		__nv_reservedSMEM_offset_0_alias,@"STO_CUDA_RESERVED_SHARED STV_DEFAULT"
__nv_reservedSMEM_offset_0_alias:
	.zero		0
	.zero		64


//--------------------- .nv.constant0._Z14vectorMultiplyPfS_S_i --------------------------
	.section	.nv.constant0._Z14vectorMultiplyPfS_S_i,"a",@progbits
	.sectionflags	@""
	.align	4
.nv.constant0._Z14vectorMultiplyPfS_S_i:
	.zero		924


//--------------------- SYMBOLS --------------------------

	.type		.nv.reservedSmem.offset0,@object
	.size		.nv.reservedSmem.offset0,0x4
